//
// Generated by NVIDIA NVVM Compiler
//
// Compiler Build ID: CL-36424714
// Cuda compilation tools, release 13.0, V13.0.88
// Based on NVVM 20.0.0
//

.version 9.0
.target sm_100
.address_size 64

	// .globl	_Z9main_funcPjPKfS1_jj

.visible .entry _Z9main_funcPjPKfS1_jj(
	.param .u64 .ptr .align 1 _Z9main_funcPjPKfS1_jj_param_0,
	.param .u64 .ptr .align 1 _Z9main_funcPjPKfS1_jj_param_1,
	.param .u64 .ptr .align 1 _Z9main_funcPjPKfS1_jj_param_2,
	.param .u32 _Z9main_funcPjPKfS1_jj_param_3,
	.param .u32 _Z9main_funcPjPKfS1_jj_param_4
)
{
	.reg .pred 	%p<5>;
	.reg .b32 	%r<19>;
	.reg .b32 	%f<14>;
	.reg .b64 	%rd<16>;

	ld.param.u64 	%rd2, [_Z9main_funcPjPKfS1_jj_param_0];
	ld.param.u64 	%rd3, [_Z9main_funcPjPKfS1_jj_param_1];
	ld.param.u64 	%rd4, [_Z9main_funcPjPKfS1_jj_param_2];
	ld.param.u32 	%r4, [_Z9main_funcPjPKfS1_jj_param_3];
	ld.param.u32 	%rd5, [_Z9main_funcPjPKfS1_jj_param_4];
	mov.u32 	%r5, %ctaid.x;
	mov.u32 	%r6, %ctaid.y;
	mov.u32 	%r7, %nctaid.x;
	mad.lo.s32 	%r8, %r6, %r7, %r5;
	mov.u32 	%r9, %tid.x;
	mov.u32 	%r10, %ntid.x;
	mov.u32 	%r11, %tid.y;
	mad.lo.s32 	%r12, %r10, %r11, %r9;
	cvt.u64.u32 	%rd6, %r12;
	mov.u32 	%r13, %ntid.y;
	mul.lo.s32 	%r14, %r10, %r13;
	mul.wide.u32 	%rd7, %r8, %r14;
	add.s64 	%rd1, %rd7, %rd6;
	setp.ge.u64 	%p1, %rd1, %rd5;
	@%p1 bra 	$L__BB0_6;
	cvta.to.global.u64 	%rd8, %rd3;
	cvta.to.global.u64 	%rd9, %rd4;
	shl.b64 	%rd10, %rd1, 2;
	add.s64 	%rd11, %rd8, %rd10;
	ld.global.f32 	%f1, [%rd11];
	add.s64 	%rd12, %rd9, %rd10;
	ld.global.f32 	%f2, [%rd12];
	setp.eq.s32 	%p2, %r4, 0;
	mov.b32 	%r18, 1;
	@%p2 bra 	$L__BB0_5;
	mov.b32 	%r18, 1;
	mov.f32 	%f12, %f2;
	mov.f32 	%f13, %f1;
$L__BB0_3:
	mul.f32 	%f5, %f13, %f13;
	mul.f32 	%f6, %f12, %f12;
	add.f32 	%f9, %f5, %f6;
	setp.gtu.f32 	%p3, %f9, 0f40800000;
	@%p3 bra 	$L__BB0_5;
	add.s32 	%r18, %r18, 1;
	sub.f32 	%f10, %f5, %f6;
	add.f32 	%f7, %f1, %f10;
	add.f32 	%f11, %f13, %f13;
	fma.rn.f32 	%f12, %f11, %f12, %f2;
	setp.le.u32 	%p4, %r18, %r4;
	mov.f32 	%f13, %f7;
	@%p4 bra 	$L__BB0_3;
$L__BB0_5:
	cvta.to.global.u64 	%rd13, %rd2;
	add.s64 	%rd15, %rd13, %rd10;
	st.global.u32 	[%rd15], %r18;
$L__BB0_6:
	ret;

}


// ===== COMPILED SASS (sm_100) =====

	.target	sm_100

	.elftype	@"ET_EXEC"


//--------------------- .note.nv.tkinfo           --------------------------
	.section	.note.nv.tkinfo,"",@"SHT_NOTE"
	.sectionflags	@"SHF_NOTE_NV_TKINFO"
	.tkinfo
        /*0018*/ 	.word	0x00000002
        /*0030*/ 	.string	""
        /*0030*/ 	.string	"ptxas"
        /*0030*/ 	.string	"Cuda compilation tools, release 13.0, V13.0.88"
        /*0030*/ 	.string	"Build cuda_13.0.r13.0/compiler.36424714_0"
        /*0030*/ 	.string	"-arch sm_100 -m 64 "



//--------------------- .note.nv.cuinfo           --------------------------
	.section	.note.nv.cuinfo,"",@"SHT_NOTE"
	.sectionflags	@"SHF_NOTE_NV_CUINFO"
        /*0018*/ 	.short	0x0002
        /*001a*/ 	.short	0x0064
        /*001c*/ 	.short	0x0082
	.zero		2


//--------------------- .nv.info                  --------------------------
	.section	.nv.info,"",@"SHT_CUDA_INFO"
	.align	4


	//----- nvinfo : EIATTR_REGCOUNT
	.align		4
        /*0000*/ 	.byte	0x04, 0x2f
        /*0002*/ 	.short	(.L_1 - .L_0)
	.align		4
.L_0:
        /*0004*/ 	.word	index@(_Z9main_funcPjPKfS1_jj)
        /*0008*/ 	.word	0x0000000d


	//----- nvinfo : EIATTR_FRAME_SIZE
	.align		4
.L_1:
        /*000c*/ 	.byte	0x04, 0x11
        /*000e*/ 	.short	(.L_3 - .L_2)
	.align		4
.L_2:
        /*0010*/ 	.word	index@(_Z9main_funcPjPKfS1_jj)
        /*0014*/ 	.word	0x00000000


	//----- nvinfo : EIATTR_MIN_STACK_SIZE
	.align		4
.L_3:
        /*0018*/ 	.byte	0x04, 0x12
        /*001a*/ 	.short	(.L_5 - .L_4)
	.align		4
.L_4:
        /*001c*/ 	.word	index@(_Z9main_funcPjPKfS1_jj)
        /*0020*/ 	.word	0x00000000
.L_5:


//--------------------- .nv.compat                --------------------------
	.section	.nv.compat,"",@"SHT_CUDA_COMPAT_INFO"
	.align	4
        /*0000*/ 	.byte	0x02, 0x09, 0x00, 0x00, 0x02, 0x02, 0x01, 0x00, 0x02, 0x05, 0x05, 0x00, 0x03, 0x07, 0x01, 0x01
        /*0010*/ 	.byte	0x02, 0x03, 0x00, 0x00, 0x02, 0x06, 0x01, 0x00, 0x04, 0x0b, 0x08, 0x00, 0x01, 0x00, 0x00, 0x00
        /*0020*/ 	.byte	0x00, 0x00, 0x00, 0x00


//--------------------- .nv.info._Z9main_funcPjPKfS1_jj --------------------------
	.section	.nv.info._Z9main_funcPjPKfS1_jj,"",@"SHT_CUDA_INFO"
	.sectionflags	@""
	.align	4


	//----- nvinfo : EIATTR_CUDA_API_VERSION
	.align		4
        /*0000*/ 	.byte	0x04, 0x37
        /*0002*/ 	.short	(.L_7 - .L_6)
.L_6:
        /*0004*/ 	.word	0x00000082


	//----- nvinfo : EIATTR_KPARAM_INFO
	.align		4
.L_7:
        /*0008*/ 	.byte	0x04, 0x17
        /*000a*/ 	.short	(.L_9 - .L_8)
.L_8:
        /*000c*/ 	.word	0x00000000
        /*0010*/ 	.short	0x0004
        /*0012*/ 	.short	0x001c
        /*0014*/ 	.byte	0x00, 0xf0, 0x11, 0x00


	//----- nvinfo : EIATTR_KPARAM_INFO
	.align		4
.L_9:
        /*0018*/ 	.byte	0x04, 0x17
        /*001a*/ 	.short	(.L_11 - .L_10)
.L_10:
        /*001c*/ 	.word	0x00000000
        /*0020*/ 	.short	0x0003
        /*0022*/ 	.short	0x0018
        /*0024*/ 	.byte	0x00, 0xf0, 0x11, 0x00


	//----- nvinfo : EIATTR_KPARAM_INFO
	.align		4
.L_11:
        /*0028*/ 	.byte	0x04, 0x17
        /*002a*/ 	.short	(.L_13 - .L_12)
.L_12:
        /*002c*/ 	.word	0x00000000
        /*0030*/ 	.short	0x0002
        /*0032*/ 	.short	0x0010
        /*0034*/ 	.byte	0x00, 0xf5, 0x21, 0x00


	//----- nvinfo : EIATTR_KPARAM_INFO
	.align		4
.L_13:
        /*0038*/ 	.byte	0x04, 0x17
        /*003a*/ 	.short	(.L_15 - .L_14)
.L_14:
        /*003c*/ 	.word	0x00000000
        /*0040*/ 	.short	0x0001
        /*0042*/ 	.short	0x0008
        /*0044*/ 	.byte	0x00, 0xf5, 0x21, 0x00


	//----- nvinfo : EIATTR_KPARAM_INFO
	.align		4
.L_15:
        /*0048*/ 	.byte	0x04, 0x17
        /*004a*/ 	.short	(.L_17 - .L_16)
.L_16:
        /*004c*/ 	.word	0x00000000
        /*0050*/ 	.short	0x0000
        /*0052*/ 	.short	0x0000
        /*0054*/ 	.byte	0x00, 0xf5, 0x21, 0x00


	//----- nvinfo : EIATTR_SPARSE_MMA_MASK
	.align		4
.L_17:
        /*0058*/ 	.byte	0x03, 0x50
        /*005a*/ 	.short	0x0000


	//----- nvinfo : EIATTR_MAXREG_COUNT
	.align		4
        /*005c*/ 	.byte	0x03, 0x1b
        /*005e*/ 	.short	0x00ff


	//----- nvinfo : EIATTR_MERCURY_ISA_VERSION
	.align		4
        /*0060*/ 	.byte	0x03, 0x5f
        /*0062*/ 	.short	0x0101


	//----- nvinfo : EIATTR_VRC_CTA_INIT_COUNT
	.align		4
        /*0064*/ 	.byte	0x02, 0x4a
	.zero		1
	.zero		1


	//----- nvinfo : EIATTR_EXIT_INSTR_OFFSETS
	.align		4
        /*0068*/ 	.byte	0x04, 0x1c
        /*006a*/ 	.short	(.L_19 - .L_18)


	//   ....[0]....
.L_18:
        /*006c*/ 	.word	0x00000100


	//   ....[1]....
        /*0070*/ 	.word	0x00000360


	//----- nvinfo : EIATTR_CRS_STACK_SIZE
	.align		4
.L_19:
        /*0074*/ 	.byte	0x04, 0x1e
        /*0076*/ 	.short	(.L_21 - .L_20)
.L_20:
        /*0078*/ 	.word	0x00000000


	//----- nvinfo : EIATTR_CBANK_PARAM_SIZE
	.align		4
.L_21:
        /*007c*/ 	.byte	0x03, 0x19
        /*007e*/ 	.short	0x0020


	//----- nvinfo : EIATTR_PARAM_CBANK
	.align		4
        /*0080*/ 	.byte	0x04, 0x0a
        /*0082*/ 	.short	(.L_23 - .L_22)
	.align		4
.L_22:
        /*0084*/ 	.word	index@(.nv.constant0._Z9main_funcPjPKfS1_jj)
        /*0088*/ 	.short	0x0380
        /*008a*/ 	.short	0x0020


	//----- nvinfo : EIATTR_SW_WAR
	.align		4
.L_23:
        /*008c*/ 	.byte	0x04, 0x36
        /*008e*/ 	.short	(.L_25 - .L_24)
.L_24:
        /*0090*/ 	.word	0x00000008
.L_25:


//--------------------- .nv.callgraph             --------------------------
	.section	.nv.callgraph,"",@"SHT_CUDA_CALLGRAPH"
	.align	4
	.sectionentsize	8
	.align		4
        /*0000*/ 	.word	0x00000000
	.align		4
        /*0004*/ 	.word	0xffffffff
	.align		4
        /*0008*/ 	.word	0x00000000
	.align		4
        /*000c*/ 	.word	0xfffffffe
	.align		4
        /*0010*/ 	.word	0x00000000
	.align		4
        /*0014*/ 	.word	0xfffffffd
	.align		4
        /*0018*/ 	.word	0x00000000
	.align		4
        /*001c*/ 	.word	0xfffffffc


//--------------------- .text._Z9main_funcPjPKfS1_jj --------------------------
	.section	.text._Z9main_funcPjPKfS1_jj,"ax",@progbits
	.align	128
        .global         _Z9main_funcPjPKfS1_jj
        .type           _Z9main_funcPjPKfS1_jj,@function
        .size           _Z9main_funcPjPKfS1_jj,(.L_x_4 - _Z9main_funcPjPKfS1_jj)
        .other          _Z9main_funcPjPKfS1_jj,@"STO_CUDA_ENTRY STV_DEFAULT"
_Z9main_funcPjPKfS1_jj:
.text._Z9main_funcPjPKfS1_jj:
[----:B------:R-:W-:Y:S01]  /*0000*/  LDC R1, c[0x0][0x37c] ;  /* 0x0000df00ff017b82 */ /* 0x000fe20000000800 */
[----:B------:R-:W0:Y:S01]  /*0010*/  S2R R2, SR_TID.X ;  /* 0x0000000000027919 */ /* 0x000e220000002100 */
[----:B------:R-:W1:Y:S06]  /*0020*/  LDCU UR6, c[0x0][0x370] ;  /* 0x00006e00ff0677ac */ /* 0x000e6c0008000800 */
[----:B------:R-:W-:Y:S01]  /*0030*/  S2UR UR4, SR_CTAID.X ;  /* 0x00000000000479c3 */ /* 0x000fe20000002500 */
[----:B------:R-:W0:Y:S01]  /*0040*/  S2R R3, SR_TID.Y ;  /* 0x0000000000037919 */ /* 0x000e220000002200 */
[----:B------:R-:W0:Y:S01]  /*0050*/  LDCU UR7, c[0x0][0x360] ;  /* 0x00006c00ff0777ac */ /* 0x000e220008000800 */
[----:B------:R-:W2:Y:S05]  /*0060*/  LDCU UR8, c[0x0][0x39c] ;  /* 0x00007380ff0877ac */ /* 0x000eaa0008000800 */
[----:B------:R-:W1:Y:S08]  /*0070*/  S2UR UR5, SR_CTAID.Y ;  /* 0x00000000000579c3 */ /* 0x000e700000002600 */
[----:B------:R-:W3:Y:S01]  /*0080*/  LDC R5, c[0x0][0x364] ;  /* 0x0000d900ff057b82 */ /* 0x000ee20000000800 */
[----:B-1----:R-:W-:Y:S01]  /*0090*/  UIMAD UR4, UR5, UR6, UR4 ;  /* 0x00000006050472a4 */ /* 0x002fe2000f8e0204 */
[----:B0-----:R-:W-:-:S02]  /*00a0*/  IMAD R2, R3, UR7, R2 ;  /* 0x0000000703027c24 */ /* 0x001fc4000f8e0202 */
[----:B------:R-:W-:Y:S02]  /*00b0*/  IMAD.MOV.U32 R3, RZ, RZ, RZ ;  /* 0x000000ffff037224 */ /* 0x000fe400078e00ff */
[----:B---3--:R-:W-:-:S04]  /*00c0*/  IMAD R5, R5, UR7, RZ ;  /* 0x0000000705057c24 */ /* 0x008fc8000f8e02ff */
[----:B------:R-:W-:-:S03]  /*00d0*/  IMAD.WIDE.U32 R2, R5, UR4, R2 ;  /* 0x0000000405027c25 */ /* 0x000fc6000f8e0002 */
[----:B--2---:R-:W-:-:S04]  /*00e0*/  ISETP.GE.U32.AND P0, PT, R2, UR8, PT ;  /* 0x0000000802007c0c */ /* 0x004fc8000bf06070 */
[----:B------:R-:W-:-:S13]  /*00f0*/  ISETP.GE.U32.AND.EX P0, PT, R3, RZ, PT, P0 ;  /* 0x000000ff0300720c */ /* 0x000fda0003f06100 */
[----:B------:R-:W-:Y:S05]  /*0100*/  @P0 EXIT ;  /* 0x000000000000094d */ /* 0x000fea0003800000 */
[----:B------:R-:W0:Y:S01]  /*0110*/  LDCU UR10, c[0x0][0x398] ;  /* 0x00007300ff0a77ac */ /* 0x000e220008000800 */
[C---:B------:R-:W-:Y:S01]  /*0120*/  SHF.L.U32 R6, R2.reuse, 0x2, RZ ;  /* 0x0000000202067819 */ /* 0x040fe200000006ff */
[----:B------:R-:W-:Y:S01]  /*0130*/  IMAD.MOV.U32 R7, RZ, RZ, 0x1 ;  /* 0x00000001ff077424 */ /* 0x000fe200078e00ff */
[----:B------:R-:W-:Y:S01]  /*0140*/  SHF.L.U64.HI R8, R2, 0x2, R3 ;  /* 0x0000000202087819 */ /* 0x000fe20000010203 */
[----:B------:R-:W1:Y:S01]  /*0150*/  LDCU.64 UR6, c[0x0][0x388] ;  /* 0x00007100ff0677ac */ /* 0x000e620008000a00 */
[----:B------:R-:W2:Y:S01]  /*0160*/  LDCU.64 UR8, c[0x0][0x390] ;  /* 0x00007200ff0877ac */ /* 0x000ea20008000a00 */
[----:B------:R-:W3:Y:S01]  /*0170*/  LDCU.64 UR4, c[0x0][0x358] ;  /* 0x00006b00ff0477ac */ /* 0x000ee20008000a00 */
[----:B0-----:R-:W-:Y:S01]  /*0180*/  UISETP.NE.AND UP0, UPT, UR10, URZ, UPT ;  /* 0x000000ff0a00728c */ /* 0x001fe2000bf05270 */
[C---:B-1----:R-:W-:Y:S02]  /*0190*/  IADD3 R2, P0, PT, R6.reuse, UR6, RZ ;  /* 0x0000000606027c10 */ /* 0x042fe4000ff1e0ff */
[----:B--2---:R-:W-:-:S02]  /*01a0*/  IADD3 R4, P1, PT, R6, UR8, RZ ;  /* 0x0000000806047c10 */ /* 0x004fc4000ff3e0ff */
[C---:B------:R-:W-:Y:S02]  /*01b0*/  IADD3.X R3, PT, PT, R8.reuse, UR7, RZ, P0, !PT ;  /* 0x0000000708037c10 */ /* 0x040fe400087fe4ff */
[----:B------:R-:W-:Y:S02]  /*01c0*/  IADD3.X R5, PT, PT, R8, UR9, RZ, P1, !PT ;  /* 0x0000000908057c10 */ /* 0x000fe40008ffe4ff */
[----:B---3--:R-:W-:Y:S07]  /*01d0*/  BRA.U !UP0, `(.L_x_0) ;  /* 0x0000000108507547 */ /* 0x008fee000b800000 */
[----:B------:R-:W2:Y:S04]  /*01e0*/  LDG.E R2, desc[UR4][R2.64] ;  /* 0x0000000402027981 */ /* 0x000ea8000c1e1900 */
[----:B------:R-:W3:Y:S01]  /*01f0*/  LDG.E R4, desc[UR4][R4.64] ;  /* 0x0000000404047981 */ /* 0x000ee2000c1e1900 */
[----:B------:R-:W-:Y:S01]  /*0200*/  HFMA2 R7, -RZ, RZ, 0, 5.9604644775390625e-08 ;  /* 0x00000001ff077431 */ /* 0x000fe200000001ff */
[----:B------:R-:W-:Y:S01]  /*0210*/  BSSY.RECONVERGENT B0, `(.L_x_0) ;  /* 0x0000010000007945 */ /* 0x000fe20003800200 */
[----:B------:R-:W0:Y:S01]  /*0220*/  LDCU UR8, c[0x0][0x398] ;  /* 0x00007300ff0877ac */ /* 0x000e220008000800 */
[----:B--2---:R-:W-:Y:S01]  /*0230*/  IMAD.MOV.U32 R0, RZ, RZ, R2 ;  /* 0x000000ffff007224 */ /* 0x004fe200078e0002 */
[----:B0--3--:R-:W-:-:S07]  /*0240*/  MOV R9, R4 ;  /* 0x0000000400097202 */ /* 0x009fce0000000f00 */
.L_x_2:
[----:B------:R-:W-:Y:S01]  /*0250*/  FMUL R3, R0, R0 ;  /* 0x0000000000037220 */ /* 0x000fe20000400000 */
[----:B------:R-:W-:-:S04]  /*0260*/  FMUL R10, R9, R9 ;  /* 0x00000009090a7220 */ /* 0x000fc80000400000 */
[----:B------:R-:W-:-:S05]  /*0270*/  FADD R5, R3, R10 ;  /* 0x0000000a03057221 */ /* 0x000fca0000000000 */
[----:B------:R-:W-:-:S13]  /*0280*/  FSETP.GTU.AND P0, PT, R5, 4, PT ;  /* 0x408000000500780b */ /* 0x000fda0003f0c000 */
[----:B------:R-:W-:Y:S05]  /*0290*/  @P0 BRA `(.L_x_1) ;  /* 0x00000000001c0947 */ /* 0x000fea0003800000 */
[----:B------:R-:W-:Y:S02]  /*02a0*/  VIADD R7, R7, 0x1 ;  /* 0x0000000107077836 */ /* 0x000fe40000000000 */
[----:B------:R-:W-:Y:S01]  /*02b0*/  FADD R3, R3, -R10 ;  /* 0x8000000a03037221 */ /* 0x000fe20000000000 */
[----:B------:R-:W-:Y:S02]  /*02c0*/  FADD R5, R0, R0 ;  /* 0x0000000000057221 */ /* 0x000fe40000000000 */
[----:B------:R-:W-:Y:S01]  /*02d0*/  ISETP.GT.U32.AND P0, PT, R7, UR8, PT ;  /* 0x0000000807007c0c */ /* 0x000fe2000bf04070 */
[----:B------:R-:W-:Y:S01]  /*02e0*/  FADD R0, R2, R3 ;  /* 0x0000000302007221 */ /* 0x000fe20000000000 */
[----:B------:R-:W-:-:S11]  /*02f0*/  FFMA R9, R5, R9, R4 ;  /* 0x0000000905097223 */ /* 0x000fd60000000004 */
[----:B------:R-:W-:Y:S05]  /*0300*/  @!P0 BRA `(.L_x_2) ;  /* 0xfffffffc00d08947 */ /* 0x000fea000383ffff */
.L_x_1:
[----:B------:R-:W-:Y:S05]  /*0310*/  BSYNC.RECONVERGENT B0 ;  /* 0x0000000000007941 */ /* 0x000fea0003800200 */
.L_x_0:
[----:B------:R-:W0:Y:S02]  /*0320*/  LDCU.64 UR6, c[0x0][0x380] ;  /* 0x00007000ff0677ac */ /* 0x000e240008000a00 */
[----:B0-----:R-:W-:-:S04]  /*0330*/  IADD3 R2, P0, PT, R6, UR6, RZ ;  /* 0x0000000606027c10 */ /* 0x001fc8000ff1e0ff */
[----:B------:R-:W-:-:S05]  /*0340*/  IADD3.X R3, PT, PT, R8, UR7, RZ, P0, !PT ;  /* 0x0000000708037c10 */ /* 0x000fca00087fe4ff */
[----:B------:R-:W-:Y:S01]  /*0350*/  STG.E desc[UR4][R2.64], R7 ;  /* 0x0000000702007986 */ /* 0x000fe2000c101904 */
[----:B------:R-:W-:Y:S05]  /*0360*/  EXIT ;  /* 0x000000000000794d */ /* 0x000fea0003800000 */
.L_x_3:
[----:B------:R-:W-:-:S00]  /*0370*/  BRA `(.L_x_3) ;  /* 0xfffffffc00fc7947 */ /* 0x000fc0000383ffff */
[----:B------:R-:W-:-:S00]  /*0380*/  NOP ;  /* 0x0000000000007918 */ /* 0x000fc00000000000 */
[----:B------:R-:W-:-:S00]  /*0390*/  NOP ;  /* 0x0000000000007918 */ /* 0x000fc00000000000 */
[----:B------:R-:W-:-:S00]  /*03a0*/  NOP ;  /* 0x0000000000007918 */ /* 0x000fc00000000000 */
[----:B------:R-:W-:-:S00]  /*03b0*/  NOP ;  /* 0x0000000000007918 */ /* 0x000fc00000000000 */
[----:B------:R-:W-:-:S00]  /*03c0*/  NOP ;  /* 0x0000000000007918 */ /* 0x000fc00000000000 */
[----:B------:R-:W-:-:S00]  /*03d0*/  NOP ;  /* 0x0000000000007918 */ /* 0x000fc00000000000 */
[----:B------:R-:W-:-:S00]  /*03e0*/  NOP ;  /* 0x0000000000007918 */ /* 0x000fc00000000000 */
[----:B------:R-:W-:-:S00]  /*03f0*/  NOP ;  /* 0x0000000000007918 */ /* 0x000fc00000000000 */
.L_x_4:


//--------------------- .nv.shared.reserved.0     --------------------------
	.section	.nv.shared.reserved.0,"aw",@nobits
	.weak		__nv_reservedSMEM_offset_0_alias
	.size		__nv_reservedSMEM_offset_0_alias, 0, 64
	.other		__nv_reservedSMEM_offset_0_alias,@"STO_CUDA_RESERVED_SHARED STV_DEFAULT"
__nv_reservedSMEM_offset_0_alias:
	.zero		0
	.zero		64


//--------------------- .nv.constant0._Z9main_funcPjPKfS1_jj --------------------------
	.section	.nv.constant0._Z9main_funcPjPKfS1_jj,"a",@progbits
	.sectionflags	@""
	.align	4
.nv.constant0._Z9main_funcPjPKfS1_jj:
	.zero		928


//--------------------- SYMBOLS --------------------------

	.type		.nv.reservedSmem.offset0,@object
	.size		.nv.reservedSmem.offset0,0x4
